//
// Generated by NVIDIA NVVM Compiler
//
// Compiler Build ID: CL-36424714
// Cuda compilation tools, release 13.0, V13.0.88
// Based on NVVM 20.0.0
//

.version 9.0
.target sm_100
.address_size 64

	// .globl	_Z13matmul_threadPKfS0_Pfi
// _ZZ13matmul_sharedPKfS0_PfiE6tile_A has been demoted
// _ZZ13matmul_sharedPKfS0_PfiE6tile_B has been demoted

.visible .entry _Z13matmul_threadPKfS0_Pfi(
	.param .u64 .ptr .align 1 _Z13matmul_threadPKfS0_Pfi_param_0,
	.param .u64 .ptr .align 1 _Z13matmul_threadPKfS0_Pfi_param_1,
	.param .u64 .ptr .align 1 _Z13matmul_threadPKfS0_Pfi_param_2,
	.param .u32 _Z13matmul_threadPKfS0_Pfi_param_3
)
{
	.reg .pred 	%p<10>;
	.reg .b32 	%r<40>;
	.reg .b32 	%f<67>;
	.reg .b64 	%rd<67>;

	ld.param.u64 	%rd14, [_Z13matmul_threadPKfS0_Pfi_param_0];
	ld.param.u64 	%rd15, [_Z13matmul_threadPKfS0_Pfi_param_1];
	ld.param.u32 	%r18, [_Z13matmul_threadPKfS0_Pfi_param_3];
	cvta.to.global.u64 	%rd1, %rd15;
	cvta.to.global.u64 	%rd2, %rd14;
	mov.u32 	%r19, %ctaid.y;
	mov.u32 	%r20, %ntid.y;
	mov.u32 	%r21, %tid.y;
	mad.lo.s32 	%r1, %r19, %r20, %r21;
	mov.u32 	%r22, %ctaid.x;
	mov.u32 	%r23, %ntid.x;
	mov.u32 	%r24, %tid.x;
	mad.lo.s32 	%r2, %r22, %r23, %r24;
	max.s32 	%r25, %r1, %r2;
	setp.ge.s32 	%p1, %r25, %r18;
	@%p1 bra 	$L__BB0_13;
	mul.lo.s32 	%r3, %r18, %r1;
	and.b32  	%r4, %r18, 7;
	setp.lt.u32 	%p2, %r18, 8;
	mov.f32 	%f66, 0f00000000;
	mov.b32 	%r38, 0;
	@%p2 bra 	$L__BB0_4;
	and.b32  	%r38, %r18, 2147483640;
	neg.s32 	%r36, %r38;
	mul.wide.s32 	%rd16, %r18, 4;
	add.s64 	%rd3, %rd1, %rd16;
	shl.b32 	%r7, %r18, 3;
	mul.wide.s32 	%rd17, %r18, 8;
	add.s64 	%rd4, %rd1, %rd17;
	mul.wide.s32 	%rd18, %r18, 12;
	add.s64 	%rd5, %rd1, %rd18;
	mul.wide.s32 	%rd19, %r18, 16;
	add.s64 	%rd6, %rd1, %rd19;
	mul.wide.s32 	%rd20, %r18, 20;
	add.s64 	%rd7, %rd1, %rd20;
	mul.wide.s32 	%rd21, %r18, 24;
	add.s64 	%rd8, %rd1, %rd21;
	mul.wide.s32 	%rd22, %r18, 28;
	add.s64 	%rd9, %rd1, %rd22;
	mul.wide.u32 	%rd23, %r3, 4;
	add.s64 	%rd24, %rd23, %rd2;
	add.s64 	%rd66, %rd24, 16;
	mov.f32 	%f66, 0f00000000;
	mov.u32 	%r35, %r2;
$L__BB0_3:
	.pragma "nounroll";
	mul.wide.s32 	%rd25, %r35, 4;
	add.s64 	%rd26, %rd3, %rd25;
	add.s64 	%rd27, %rd4, %rd25;
	add.s64 	%rd28, %rd5, %rd25;
	add.s64 	%rd29, %rd6, %rd25;
	add.s64 	%rd30, %rd7, %rd25;
	add.s64 	%rd31, %rd8, %rd25;
	add.s64 	%rd32, %rd9, %rd25;
	add.s64 	%rd33, %rd1, %rd25;
	ld.global.f32 	%f16, [%rd66+-16];
	ld.global.f32 	%f17, [%rd33];
	fma.rn.f32 	%f18, %f16, %f17, %f66;
	ld.global.f32 	%f19, [%rd66+-12];
	ld.global.f32 	%f20, [%rd26];
	fma.rn.f32 	%f21, %f19, %f20, %f18;
	ld.global.f32 	%f22, [%rd66+-8];
	ld.global.f32 	%f23, [%rd27];
	fma.rn.f32 	%f24, %f22, %f23, %f21;
	ld.global.f32 	%f25, [%rd66+-4];
	ld.global.f32 	%f26, [%rd28];
	fma.rn.f32 	%f27, %f25, %f26, %f24;
	ld.global.f32 	%f28, [%rd66];
	ld.global.f32 	%f29, [%rd29];
	fma.rn.f32 	%f30, %f28, %f29, %f27;
	ld.global.f32 	%f31, [%rd66+4];
	ld.global.f32 	%f32, [%rd30];
	fma.rn.f32 	%f33, %f31, %f32, %f30;
	ld.global.f32 	%f34, [%rd66+8];
	ld.global.f32 	%f35, [%rd31];
	fma.rn.f32 	%f36, %f34, %f35, %f33;
	ld.global.f32 	%f37, [%rd66+12];
	ld.global.f32 	%f38, [%rd32];
	fma.rn.f32 	%f66, %f37, %f38, %f36;
	add.s32 	%r36, %r36, 8;
	add.s32 	%r35, %r35, %r7;
	add.s64 	%rd66, %rd66, 32;
	setp.ne.s32 	%p3, %r36, 0;
	@%p3 bra 	$L__BB0_3;
$L__BB0_4:
	setp.eq.s32 	%p4, %r4, 0;
	@%p4 bra 	$L__BB0_12;
	and.b32  	%r13, %r18, 3;
	setp.lt.u32 	%p5, %r4, 4;
	@%p5 bra 	$L__BB0_7;
	add.s32 	%r27, %r38, %r3;
	mul.wide.u32 	%rd34, %r27, 4;
	add.s64 	%rd35, %rd2, %rd34;
	ld.global.f32 	%f40, [%rd35];
	mad.lo.s32 	%r28, %r38, %r18, %r2;
	mul.wide.s32 	%rd36, %r28, 4;
	add.s64 	%rd37, %rd1, %rd36;
	ld.global.f32 	%f41, [%rd37];
	fma.rn.f32 	%f42, %f40, %f41, %f66;
	cvt.u64.u32 	%rd38, %r3;
	cvt.u64.u32 	%rd39, %r38;
	add.s64 	%rd40, %rd39, %rd38;
	shl.b64 	%rd41, %rd40, 2;
	add.s64 	%rd42, %rd2, %rd41;
	ld.global.f32 	%f43, [%rd42+4];
	mul.wide.s32 	%rd43, %r18, 4;
	add.s64 	%rd44, %rd37, %rd43;
	ld.global.f32 	%f44, [%rd44];
	fma.rn.f32 	%f45, %f43, %f44, %f42;
	ld.global.f32 	%f46, [%rd42+8];
	add.s64 	%rd45, %rd44, %rd43;
	ld.global.f32 	%f47, [%rd45];
	fma.rn.f32 	%f48, %f46, %f47, %f45;
	ld.global.f32 	%f49, [%rd42+12];
	add.s64 	%rd46, %rd45, %rd43;
	ld.global.f32 	%f50, [%rd46];
	fma.rn.f32 	%f66, %f49, %f50, %f48;
	add.s32 	%r38, %r38, 4;
$L__BB0_7:
	setp.eq.s32 	%p6, %r13, 0;
	@%p6 bra 	$L__BB0_12;
	setp.eq.s32 	%p7, %r13, 1;
	@%p7 bra 	$L__BB0_10;
	add.s32 	%r29, %r38, %r3;
	mul.wide.u32 	%rd47, %r29, 4;
	add.s64 	%rd48, %rd2, %rd47;
	ld.global.f32 	%f52, [%rd48];
	mad.lo.s32 	%r30, %r38, %r18, %r2;
	mul.wide.s32 	%rd49, %r30, 4;
	add.s64 	%rd50, %rd1, %rd49;
	ld.global.f32 	%f53, [%rd50];
	fma.rn.f32 	%f54, %f52, %f53, %f66;
	cvt.u64.u32 	%rd51, %r3;
	cvt.u64.u32 	%rd52, %r38;
	add.s64 	%rd53, %rd52, %rd51;
	shl.b64 	%rd54, %rd53, 2;
	add.s64 	%rd55, %rd2, %rd54;
	ld.global.f32 	%f55, [%rd55+4];
	mul.wide.s32 	%rd56, %r18, 4;
	add.s64 	%rd57, %rd50, %rd56;
	ld.global.f32 	%f56, [%rd57];
	fma.rn.f32 	%f66, %f55, %f56, %f54;
	add.s32 	%r38, %r38, 2;
$L__BB0_10:
	and.b32  	%r31, %r18, 1;
	setp.eq.b32 	%p8, %r31, 1;
	not.pred 	%p9, %p8;
	@%p9 bra 	$L__BB0_12;
	add.s32 	%r32, %r38, %r3;
	mul.wide.u32 	%rd58, %r32, 4;
	add.s64 	%rd59, %rd2, %rd58;
	ld.global.f32 	%f57, [%rd59];
	mad.lo.s32 	%r33, %r38, %r18, %r2;
	mul.wide.s32 	%rd60, %r33, 4;
	add.s64 	%rd61, %rd1, %rd60;
	ld.global.f32 	%f58, [%rd61];
	fma.rn.f32 	%f66, %f57, %f58, %f66;
$L__BB0_12:
	ld.param.u64 	%rd65, [_Z13matmul_threadPKfS0_Pfi_param_2];
	add.s32 	%r34, %r3, %r2;
	cvta.to.global.u64 	%rd62, %rd65;
	mul.wide.s32 	%rd63, %r34, 4;
	add.s64 	%rd64, %rd62, %rd63;
	st.global.f32 	[%rd64], %f66;
$L__BB0_13:
	ret;

}
	// .globl	_Z13matmul_sharedPKfS0_Pfi
.visible .entry _Z13matmul_sharedPKfS0_Pfi(
	.param .u64 .ptr .align 1 _Z13matmul_sharedPKfS0_Pfi_param_0,
	.param .u64 .ptr .align 1 _Z13matmul_sharedPKfS0_Pfi_param_1,
	.param .u64 .ptr .align 1 _Z13matmul_sharedPKfS0_Pfi_param_2,
	.param .u32 _Z13matmul_sharedPKfS0_Pfi_param_3
)
{
	.reg .pred 	%p<8>;
	.reg .b32 	%r<43>;
	.reg .b32 	%f<63>;
	.reg .b64 	%rd<13>;
	// demoted variable
	.shared .align 4 .b8 _ZZ13matmul_sharedPKfS0_PfiE6tile_A[1024];
	// demoted variable
	.shared .align 4 .b8 _ZZ13matmul_sharedPKfS0_PfiE6tile_B[1024];
	ld.param.u64 	%rd3, [_Z13matmul_sharedPKfS0_Pfi_param_0];
	ld.param.u64 	%rd4, [_Z13matmul_sharedPKfS0_Pfi_param_1];
	ld.param.u64 	%rd5, [_Z13matmul_sharedPKfS0_Pfi_param_2];
	ld.param.u32 	%r24, [_Z13matmul_sharedPKfS0_Pfi_param_3];
	mov.u32 	%r25, %ctaid.y;
	shl.b32 	%r26, %r25, 4;
	mov.u32 	%r40, %tid.y;
	add.s32 	%r2, %r26, %r40;
	mov.u32 	%r27, %ctaid.x;
	shl.b32 	%r3, %r27, 4;
	mov.u32 	%r38, %tid.x;
	add.s32 	%r5, %r3, %r38;
	setp.lt.s32 	%p1, %r24, 1;
	mov.f32 	%f62, 0f00000000;
	@%p1 bra 	$L__BB1_7;
	add.s32 	%r28, %r24, 15;
	shr.u32 	%r29, %r28, 4;
	shl.b32 	%r30, %r40, 6;
	mov.u32 	%r31, _ZZ13matmul_sharedPKfS0_PfiE6tile_A;
	add.s32 	%r6, %r31, %r30;
	shl.b32 	%r32, %r38, 2;
	add.s32 	%r7, %r6, %r32;
	mov.u32 	%r33, _ZZ13matmul_sharedPKfS0_PfiE6tile_B;
	add.s32 	%r9, %r33, %r32;
	add.s32 	%r8, %r9, %r30;
	neg.s32 	%r42, %r29;
	mad.lo.s32 	%r34, %r40, %r24, %r38;
	add.s32 	%r41, %r34, %r3;
	shl.b32 	%r12, %r24, 4;
	mad.lo.s32 	%r39, %r24, %r2, %r38;
	cvta.to.global.u64 	%rd1, %rd3;
	cvta.to.global.u64 	%rd2, %rd4;
	mov.f32 	%f62, 0f00000000;
$L__BB1_2:
	max.u32 	%r35, %r2, %r38;
	setp.ge.u32 	%p2, %r35, %r24;
	mov.f32 	%f60, 0f00000000;
	@%p2 bra 	$L__BB1_4;
	mul.wide.u32 	%rd6, %r39, 4;
	add.s64 	%rd7, %rd1, %rd6;
	ld.global.f32 	%f60, [%rd7];
$L__BB1_4:
	setp.ge.s32 	%p3, %r5, %r24;
	st.shared.f32 	[%r7], %f60;
	setp.ge.u32 	%p4, %r40, %r24;
	mov.f32 	%f61, 0f00000000;
	or.pred  	%p5, %p3, %p4;
	@%p5 bra 	$L__BB1_6;
	mul.wide.u32 	%rd8, %r41, 4;
	add.s64 	%rd9, %rd2, %rd8;
	ld.global.f32 	%f61, [%rd9];
$L__BB1_6:
	st.shared.f32 	[%r8], %f61;
	bar.sync 	0;
	ld.shared.f32 	%f12, [%r6];
	ld.shared.f32 	%f13, [%r9];
	fma.rn.f32 	%f14, %f12, %f13, %f62;
	ld.shared.f32 	%f15, [%r6+4];
	ld.shared.f32 	%f16, [%r9+64];
	fma.rn.f32 	%f17, %f15, %f16, %f14;
	ld.shared.f32 	%f18, [%r6+8];
	ld.shared.f32 	%f19, [%r9+128];
	fma.rn.f32 	%f20, %f18, %f19, %f17;
	ld.shared.f32 	%f21, [%r6+12];
	ld.shared.f32 	%f22, [%r9+192];
	fma.rn.f32 	%f23, %f21, %f22, %f20;
	ld.shared.f32 	%f24, [%r6+16];
	ld.shared.f32 	%f25, [%r9+256];
	fma.rn.f32 	%f26, %f24, %f25, %f23;
	ld.shared.f32 	%f27, [%r6+20];
	ld.shared.f32 	%f28, [%r9+320];
	fma.rn.f32 	%f29, %f27, %f28, %f26;
	ld.shared.f32 	%f30, [%r6+24];
	ld.shared.f32 	%f31, [%r9+384];
	fma.rn.f32 	%f32, %f30, %f31, %f29;
	ld.shared.f32 	%f33, [%r6+28];
	ld.shared.f32 	%f34, [%r9+448];
	fma.rn.f32 	%f35, %f33, %f34, %f32;
	ld.shared.f32 	%f36, [%r6+32];
	ld.shared.f32 	%f37, [%r9+512];
	fma.rn.f32 	%f38, %f36, %f37, %f35;
	ld.shared.f32 	%f39, [%r6+36];
	ld.shared.f32 	%f40, [%r9+576];
	fma.rn.f32 	%f41, %f39, %f40, %f38;
	ld.shared.f32 	%f42, [%r6+40];
	ld.shared.f32 	%f43, [%r9+640];
	fma.rn.f32 	%f44, %f42, %f43, %f41;
	ld.shared.f32 	%f45, [%r6+44];
	ld.shared.f32 	%f46, [%r9+704];
	fma.rn.f32 	%f47, %f45, %f46, %f44;
	ld.shared.f32 	%f48, [%r6+48];
	ld.shared.f32 	%f49, [%r9+768];
	fma.rn.f32 	%f50, %f48, %f49, %f47;
	ld.shared.f32 	%f51, [%r6+52];
	ld.shared.f32 	%f52, [%r9+832];
	fma.rn.f32 	%f53, %f51, %f52, %f50;
	ld.shared.f32 	%f54, [%r6+56];
	ld.shared.f32 	%f55, [%r9+896];
	fma.rn.f32 	%f56, %f54, %f55, %f53;
	ld.shared.f32 	%f57, [%r6+60];
	ld.shared.f32 	%f58, [%r9+960];
	fma.rn.f32 	%f62, %f57, %f58, %f56;
	bar.sync 	0;
	add.s32 	%r42, %r42, 1;
	setp.ne.s32 	%p6, %r42, 0;
	add.s32 	%r41, %r41, %r12;
	add.s32 	%r40, %r40, 16;
	add.s32 	%r39, %r39, 16;
	add.s32 	%r38, %r38, 16;
	@%p6 bra 	$L__BB1_2;
$L__BB1_7:
	max.s32 	%r36, %r2, %r5;
	setp.ge.s32 	%p7, %r36, %r24;
	@%p7 bra 	$L__BB1_9;
	mad.lo.s32 	%r37, %r24, %r2, %r5;
	cvta.to.global.u64 	%rd10, %rd5;
	mul.wide.s32 	%rd11, %r37, 4;
	add.s64 	%rd12, %rd10, %rd11;
	st.global.f32 	[%rd12], %f62;
$L__BB1_9:
	ret;

}


// ===== COMPILED SASS (sm_100) =====

	.target	sm_100

	.elftype	@"ET_EXEC"


//--------------------- .note.nv.tkinfo           --------------------------
	.section	.note.nv.tkinfo,"",@"SHT_NOTE"
	.sectionflags	@"SHF_NOTE_NV_TKINFO"
	.tkinfo
        /*0018*/ 	.word	0x00000002
        /*0030*/ 	.string	""
        /*0030*/ 	.string	"ptxas"
        /*0030*/ 	.string	"Cuda compilation tools, release 13.0, V13.0.88"
        /*0030*/ 	.string	"Build cuda_13.0.r13.0/compiler.36424714_0"
        /*0030*/ 	.string	"-arch sm_100 -m 64 "



//--------------------- .note.nv.cuinfo           --------------------------
	.section	.note.nv.cuinfo,"",@"SHT_NOTE"
	.sectionflags	@"SHF_NOTE_NV_CUINFO"
        /*0018*/ 	.short	0x0002
        /*001a*/ 	.short	0x0064
        /*001c*/ 	.short	0x0082
	.zero		2


//--------------------- .nv.info                  --------------------------
	.section	.nv.info,"",@"SHT_CUDA_INFO"
	.align	4


	//----- nvinfo : EIATTR_REGCOUNT
	.align		4
        /*0000*/ 	.byte	0x04, 0x2f
        /*0002*/ 	.short	(.L_1 - .L_0)
	.align		4
.L_0:
        /*0004*/ 	.word	index@(_Z13matmul_threadPKfS0_Pfi)
        /*0008*/ 	.word	0x0000001e


	//----- nvinfo : EIATTR_FRAME_SIZE
	.align		4
.L_1:
        /*000c*/ 	.byte	0x04, 0x11
        /*000e*/ 	.short	(.L_3 - .L_2)
	.align		4
.L_2:
        /*0010*/ 	.word	index@(_Z13matmul_threadPKfS0_Pfi)
        /*0014*/ 	.word	0x00000000


	//----- nvinfo : EIATTR_REGCOUNT
	.align		4
.L_3:
        /*0018*/ 	.byte	0x04, 0x2f
        /*001a*/ 	.short	(.L_5 - .L_4)
	.align		4
.L_4:
        /*001c*/ 	.word	index@(_Z13matmul_sharedPKfS0_Pfi)
        /*0020*/ 	.word	0x00000020


	//----- nvinfo : EIATTR_FRAME_SIZE
	.align		4
.L_5:
        /*0024*/ 	.byte	0x04, 0x11
        /*0026*/ 	.short	(.L_7 - .L_6)
	.align		4
.L_6:
        /*0028*/ 	.word	index@(_Z13matmul_sharedPKfS0_Pfi)
        /*002c*/ 	.word	0x00000000


	//----- nvinfo : EIATTR_MIN_STACK_SIZE
	.align		4
.L_7:
        /*0030*/ 	.byte	0x04, 0x12
        /*0032*/ 	.short	(.L_9 - .L_8)
	.align		4
.L_8:
        /*0034*/ 	.word	index@(_Z13matmul_sharedPKfS0_Pfi)
        /*0038*/ 	.word	0x00000000


	//----- nvinfo : EIATTR_MIN_STACK_SIZE
	.align		4
.L_9:
        /*003c*/ 	.byte	0x04, 0x12
        /*003e*/ 	.short	(.L_11 - .L_10)
	.align		4
.L_10:
        /*0040*/ 	.word	index@(_Z13matmul_threadPKfS0_Pfi)
        /*0044*/ 	.word	0x00000000
.L_11:


//--------------------- .nv.compat                --------------------------
	.section	.nv.compat,"",@"SHT_CUDA_COMPAT_INFO"
	.align	4
        /*0000*/ 	.byte	0x02, 0x09, 0x00, 0x00, 0x02, 0x02, 0x01, 0x00, 0x02, 0x05, 0x05, 0x00, 0x03, 0x07, 0x01, 0x01
        /*0010*/ 	.byte	0x02, 0x03, 0x00, 0x00, 0x02, 0x06, 0x01, 0x00, 0x04, 0x0b, 0x08, 0x00, 0x09, 0x00, 0x00, 0x00
        /*0020*/ 	.byte	0x00, 0x00, 0x00, 0x00


//--------------------- .nv.info._Z13matmul_sharedPKfS0_Pfi --------------------------
	.section	.nv.info._Z13matmul_sharedPKfS0_Pfi,"",@"SHT_CUDA_INFO"
	.sectionflags	@""
	.align	4


	//----- nvinfo : EIATTR_CUDA_API_VERSION
	.align		4
        /*0000*/ 	.byte	0x04, 0x37
        /*0002*/ 	.short	(.L_13 - .L_12)
.L_12:
        /*0004*/ 	.word	0x00000082


	//----- nvinfo : EIATTR_KPARAM_INFO
	.align		4
.L_13:
        /*0008*/ 	.byte	0x04, 0x17
        /*000a*/ 	.short	(.L_15 - .L_14)
.L_14:
        /*000c*/ 	.word	0x00000000
        /*0010*/ 	.short	0x0003
        /*0012*/ 	.short	0x0018
        /*0014*/ 	.byte	0x00, 0xf0, 0x11, 0x00


	//----- nvinfo : EIATTR_KPARAM_INFO
	.align		4
.L_15:
        /*0018*/ 	.byte	0x04, 0x17
        /*001a*/ 	.short	(.L_17 - .L_16)
.L_16:
        /*001c*/ 	.word	0x00000000
        /*0020*/ 	.short	0x0002
        /*0022*/ 	.short	0x0010
        /*0024*/ 	.byte	0x00, 0xf5, 0x21, 0x00


	//----- nvinfo : EIATTR_KPARAM_INFO
	.align		4
.L_17:
        /*0028*/ 	.byte	0x04, 0x17
        /*002a*/ 	.short	(.L_19 - .L_18)
.L_18:
        /*002c*/ 	.word	0x00000000
        /*0030*/ 	.short	0x0001
        /*0032*/ 	.short	0x0008
        /*0034*/ 	.byte	0x00, 0xf5, 0x21, 0x00


	//----- nvinfo : EIATTR_KPARAM_INFO
	.align		4
.L_19:
        /*0038*/ 	.byte	0x04, 0x17
        /*003a*/ 	.short	(.L_21 - .L_20)
.L_20:
        /*003c*/ 	.word	0x00000000
        /*0040*/ 	.short	0x0000
        /*0042*/ 	.short	0x0000
        /*0044*/ 	.byte	0x00, 0xf5, 0x21, 0x00


	//----- nvinfo : EIATTR_SPARSE_MMA_MASK
	.align		4
.L_21:
        /*0048*/ 	.byte	0x03, 0x50
        /*004a*/ 	.short	0x0000


	//----- nvinfo : EIATTR_MAXREG_COUNT
	.align		4
        /*004c*/ 	.byte	0x03, 0x1b
        /*004e*/ 	.short	0x00ff


	//----- nvinfo : EIATTR_NUM_BARRIERS
	.align		4
        /*0050*/ 	.byte	0x02, 0x4c
        /*0052*/ 	.byte	0x01
	.zero		1


	//----- nvinfo : EIATTR_MERCURY_ISA_VERSION
	.align		4
        /*0054*/ 	.byte	0x03, 0x5f
        /*0056*/ 	.short	0x0101


	//----- nvinfo : EIATTR_VRC_CTA_INIT_COUNT
	.align		4
        /*0058*/ 	.byte	0x02, 0x4a
	.zero		1
	.zero		1


	//----- nvinfo : EIATTR_EXIT_INSTR_OFFSETS
	.align		4
        /*005c*/ 	.byte	0x04, 0x1c
        /*005e*/ 	.short	(.L_23 - .L_22)


	//   ....[0]....
.L_22:
        /*0060*/ 	.word	0x000005c0


	//   ....[1]....
        /*0064*/ 	.word	0x00000610


	//----- nvinfo : EIATTR_CBANK_PARAM_SIZE
	.align		4
.L_23:
        /*0068*/ 	.byte	0x03, 0x19
        /*006a*/ 	.short	0x001c


	//----- nvinfo : EIATTR_PARAM_CBANK
	.align		4
        /*006c*/ 	.byte	0x04, 0x0a
        /*006e*/ 	.short	(.L_25 - .L_24)
	.align		4
.L_24:
        /*0070*/ 	.word	index@(.nv.constant0._Z13matmul_sharedPKfS0_Pfi)
        /*0074*/ 	.short	0x0380
        /*0076*/ 	.short	0x001c


	//----- nvinfo : EIATTR_SW_WAR
	.align		4
.L_25:
        /*0078*/ 	.byte	0x04, 0x36
        /*007a*/ 	.short	(.L_27 - .L_26)
.L_26:
        /*007c*/ 	.word	0x00000008
.L_27:


//--------------------- .nv.info._Z13matmul_threadPKfS0_Pfi --------------------------
	.section	.nv.info._Z13matmul_threadPKfS0_Pfi,"",@"SHT_CUDA_INFO"
	.sectionflags	@""
	.align	4


	//----- nvinfo : EIATTR_CUDA_API_VERSION
	.align		4
        /*0000*/ 	.byte	0x04, 0x37
        /*0002*/ 	.short	(.L_29 - .L_28)
.L_28:
        /*0004*/ 	.word	0x00000082


	//----- nvinfo : EIATTR_KPARAM_INFO
	.align		4
.L_29:
        /*0008*/ 	.byte	0x04, 0x17
        /*000a*/ 	.short	(.L_31 - .L_30)
.L_30:
        /*000c*/ 	.word	0x00000000
        /*0010*/ 	.short	0x0003
        /*0012*/ 	.short	0x0018
        /*0014*/ 	.byte	0x00, 0xf0, 0x11, 0x00


	//----- nvinfo : EIATTR_KPARAM_INFO
	.align		4
.L_31:
        /*0018*/ 	.byte	0x04, 0x17
        /*001a*/ 	.short	(.L_33 - .L_32)
.L_32:
        /*001c*/ 	.word	0x00000000
        /*0020*/ 	.short	0x0002
        /*0022*/ 	.short	0x0010
        /*0024*/ 	.byte	0x00, 0xf5, 0x21, 0x00


	//----- nvinfo : EIATTR_KPARAM_INFO
	.align		4
.L_33:
        /*0028*/ 	.byte	0x04, 0x17
        /*002a*/ 	.short	(.L_35 - .L_34)
.L_34:
        /*002c*/ 	.word	0x00000000
        /*0030*/ 	.short	0x0001
        /*0032*/ 	.short	0x0008
        /*0034*/ 	.byte	0x00, 0xf5, 0x21, 0x00


	//----- nvinfo : EIATTR_KPARAM_INFO
	.align		4
.L_35:
        /*0038*/ 	.byte	0x04, 0x17
        /*003a*/ 	.short	(.L_37 - .L_36)
.L_36:
        /*003c*/ 	.word	0x00000000
        /*0040*/ 	.short	0x0000
        /*0042*/ 	.short	0x0000
        /*0044*/ 	.byte	0x00, 0xf5, 0x21, 0x00


	//----- nvinfo : EIATTR_SPARSE_MMA_MASK
	.align		4
.L_37:
        /*0048*/ 	.byte	0x03, 0x50
        /*004a*/ 	.short	0x0000


	//----- nvinfo : EIATTR_MAXREG_COUNT
	.align		4
        /*004c*/ 	.byte	0x03, 0x1b
        /*004e*/ 	.short	0x00ff


	//----- nvinfo : EIATTR_MERCURY_ISA_VERSION
	.align		4
        /*0050*/ 	.byte	0x03, 0x5f
        /*0052*/ 	.short	0x0101


	//----- nvinfo : EIATTR_VRC_CTA_INIT_COUNT
	.align		4
        /*0054*/ 	.byte	0x02, 0x4a
	.zero		1
	.zero		1


	//----- nvinfo : EIATTR_EXIT_INSTR_OFFSETS
	.align		4
        /*0058*/ 	.byte	0x04, 0x1c
        /*005a*/ 	.short	(.L_39 - .L_38)


	//   ....[0]....
.L_38:
        /*005c*/ 	.word	0x000000c0


	//   ....[1]....
        /*0060*/ 	.word	0x00000a90


	//----- nvinfo : EIATTR_CBANK_PARAM_SIZE
	.align		4
.L_39:
        /*0064*/ 	.byte	0x03, 0x19
        /*0066*/ 	.short	0x001c


	//----- nvinfo : EIATTR_PARAM_CBANK
	.align		4
        /*0068*/ 	.byte	0x04, 0x0a
        /*006a*/ 	.short	(.L_41 - .L_40)
	.align		4
.L_40:
        /*006c*/ 	.word	index@(.nv.constant0._Z13matmul_threadPKfS0_Pfi)
        /*0070*/ 	.short	0x0380
        /*0072*/ 	.short	0x001c


	//----- nvinfo : EIATTR_SW_WAR
	.align		4
.L_41:
        /*0074*/ 	.byte	0x04, 0x36
        /*0076*/ 	.short	(.L_43 - .L_42)
.L_42:
        /*0078*/ 	.word	0x00000008
.L_43:


//--------------------- .nv.callgraph             --------------------------
	.section	.nv.callgraph,"",@"SHT_CUDA_CALLGRAPH"
	.align	4
	.sectionentsize	8
	.align		4
        /*0000*/ 	.word	0x00000000
	.align		4
        /*0004*/ 	.word	0xffffffff
	.align		4
        /*0008*/ 	.word	0x00000000
	.align		4
        /*000c*/ 	.word	0xfffffffe
	.align		4
        /*0010*/ 	.word	0x00000000
	.align		4
        /*0014*/ 	.word	0xfffffffd
	.align		4
        /*0018*/ 	.word	0x00000000
	.align		4
        /*001c*/ 	.word	0xfffffffc


//--------------------- .text._Z13matmul_sharedPKfS0_Pfi --------------------------
	.section	.text._Z13matmul_sharedPKfS0_Pfi,"ax",@progbits
	.align	128
        .global         _Z13matmul_sharedPKfS0_Pfi
        .type           _Z13matmul_sharedPKfS0_Pfi,@function
        .size           _Z13matmul_sharedPKfS0_Pfi,(.L_x_8 - _Z13matmul_sharedPKfS0_Pfi)
        .other          _Z13matmul_sharedPKfS0_Pfi,@"STO_CUDA_ENTRY STV_DEFAULT"
_Z13matmul_sharedPKfS0_Pfi:
.text._Z13matmul_sharedPKfS0_Pfi:
[----:B------:R-:W-:Y:S01]  /*0000*/  LDC R1, c[0x0][0x37c] ;  /* 0x0000df00ff017b82 */ /* 0x000fe20000000800 */
[----:B------:R-:W0:Y:S01]  /*0010*/  LDCU UR4, c[0x0][0x398] ;  /* 0x00007300ff0477ac */ /* 0x000e220008000800 */
[----:B------:R-:W1:Y:S01]  /*0020*/  S2R R2, SR_CTAID.Y ;  /* 0x0000000000027919 */ /* 0x000e620000002600 */
[----:B------:R-:W-:Y:S01]  /*0030*/  HFMA2 R23, -RZ, RZ, 0, 0 ;  /* 0x00000000ff177431 */ /* 0x000fe200000001ff */
[----:B------:R-:W2:Y:S01]  /*0040*/  LDCU.64 UR8, c[0x0][0x358] ;  /* 0x00006b00ff0877ac */ /* 0x000ea20008000a00 */
[----:B------:R-:W1:Y:S01]  /*0050*/  S2R R7, SR_TID.Y ;  /* 0x0000000000077919 */ /* 0x000e620000002200 */
[----:B------:R-:W3:Y:S01]  /*0060*/  S2R R8, SR_CTAID.X ;  /* 0x0000000000087919 */ /* 0x000ee20000002500 */
[----:B------:R-:W3:Y:S01]  /*0070*/  S2R R3, SR_TID.X ;  /* 0x0000000000037919 */ /* 0x000ee20000002100 */
[----:B0-----:R-:W-:-:S04]  /*0080*/  MOV R0, UR4 ;  /* 0x0000000400007c02 */ /* 0x001fc80008000f00 */
[----:B------:R-:W-:Y:S02]  /*0090*/  ISETP.GE.AND P0, PT, R0, 0x1, PT ;  /* 0x000000010000780c */ /* 0x000fe40003f06270 */
[----:B-1----:R-:W-:Y:S02]  /*00a0*/  LEA R2, R2, R7, 0x4 ;  /* 0x0000000702027211 */ /* 0x002fe400078e20ff */
[----:B---3--:R-:W-:-:S09]  /*00b0*/  LEA R5, R8, R3, 0x4 ;  /* 0x0000000308057211 */ /* 0x008fd200078e20ff */
[----:B--2---:R-:W-:Y:S05]  /*00c0*/  @!P0 BRA `(.L_x_0) ;  /* 0x0000000400348947 */ /* 0x004fea0003800000 */
[----:B------:R-:W0:Y:S01]  /*00d0*/  S2UR UR6, SR_CgaCtaId ;  /* 0x00000000000679c3 */ /* 0x000e220000008800 */
[----:B------:R-:W-:Y:S01]  /*00e0*/  UMOV UR4, 0x400 ;  /* 0x0000040000047882 */ /* 0x000fe20000000000 */
[----:B------:R-:W-:Y:S01]  /*00f0*/  IADD3 R4, PT, PT, R0, 0xf, RZ ;  /* 0x0000000f00047810 */ /* 0x000fe20007ffe0ff */
[----:B------:R-:W-:Y:S01]  /*0100*/  UIADD3 UR5, UPT, UPT, UR4, 0x400, URZ ;  /* 0x0000040004057890 */ /* 0x000fe2000fffe0ff */
[-C--:B------:R-:W-:Y:S01]  /*0110*/  IMAD R17, R7, R0.reuse, R3 ;  /* 0x0000000007117224 */ /* 0x080fe200078e0203 */
[----:B------:R-:W-:Y:S02]  /*0120*/  MOV R23, RZ ;  /* 0x000000ff00177202 */ /* 0x000fe40000000f00 */
[----:B------:R-:W-:Y:S01]  /*0130*/  SHF.R.U32.HI R19, RZ, 0x4, R4 ;  /* 0x00000004ff137819 */ /* 0x000fe20000011604 */
[----:B------:R-:W1:Y:S01]  /*0140*/  LDC R6, c[0x0][0x398] ;  /* 0x0000e600ff067b82 */ /* 0x000e620000000800 */
[----:B------:R-:W-:Y:S02]  /*0150*/  IMAD R17, R8, 0x10, R17 ;  /* 0x0000001008117824 */ /* 0x000fe400078e0211 */
[----:B------:R-:W-:Y:S01]  /*0160*/  IMAD R4, R2, R0, R3 ;  /* 0x0000000002047224 */ /* 0x000fe200078e0203 */
[----:B------:R-:W-:Y:S01]  /*0170*/  IADD3 R19, PT, PT, -R19, RZ, RZ ;  /* 0x000000ff13137210 */ /* 0x000fe20007ffe1ff */
[----:B0-----:R-:W-:-:S02]  /*0180*/  ULEA UR5, UR6, UR5, 0x18 ;  /* 0x0000000506057291 */ /* 0x001fc4000f8ec0ff */
[----:B------:R-:W-:-:S04]  /*0190*/  ULEA UR4, UR6, UR4, 0x18 ;  /* 0x0000000406047291 */ /* 0x000fc8000f8ec0ff */
[----:B------:R-:W-:Y:S02]  /*01a0*/  LEA R20, R3, UR5, 0x2 ;  /* 0x0000000503147c11 */ /* 0x000fe4000f8e10ff */
[----:B------:R-:W-:-:S03]  /*01b0*/  LEA R18, R7, UR4, 0x6 ;  /* 0x0000000407127c11 */ /* 0x000fc6000f8e30ff */
[----:B------:R-:W-:Y:S01]  /*01c0*/  IMAD R16, R7, 0x40, R20 ;  /* 0x0000004007107824 */ /* 0x000fe200078e0214 */
[----:B------:R-:W-:-:S07]  /*01d0*/  LEA R21, R3, R18, 0x2 ;  /* 0x0000001203157211 */ /* 0x000fce00078e10ff */
.L_x_1:
[----:B-1----:R-:W-:Y:S01]  /*01e0*/  MOV R0, R6 ;  /* 0x0000000600007202 */ /* 0x002fe20000000f00 */
[----:B------:R-:W-:Y:S01]  /*01f0*/  HFMA2 R22, -RZ, RZ, 0, 0 ;  /* 0x00000000ff167431 */ /* 0x000fe200000001ff */
[----:B------:R-:W-:Y:S02]  /*0200*/  VIMNMX.U32 R9, PT, PT, R2, R3, !PT ;  /* 0x0000000302097248 */ /* 0x000fe40007fe0000 */
[-C--:B------:R-:W-:Y:S02]  /*0210*/  ISETP.GE.U32.AND P0, PT, R7, R0.reuse, PT ;  /* 0x000000000700720c */ /* 0x080fe40003f06070 */
[-C--:B------:R-:W-:Y:S02]  /*0220*/  ISETP.GE.U32.AND P1, PT, R9, R0.reuse, PT ;  /* 0x000000000900720c */ /* 0x080fe40003f26070 */
[----:B------:R-:W-:Y:S02]  /*0230*/  ISETP.GE.OR P0, PT, R5, R0, P0 ;  /* 0x000000000500720c */ /* 0x000fe40000706670 */
[----:B------:R-:W-:-:S09]  /*0240*/  MOV R27, RZ ;  /* 0x000000ff001b7202 */ /* 0x000fd20000000f00 */
[----:B------:R-:W0:Y:S08]  /*0250*/  @!P1 LDC.64 R10, c[0x0][0x380] ;  /* 0x0000e000ff0a9b82 */ /* 0x000e300000000a00 */
[----:B------:R-:W1:Y:S01]  /*0260*/  @!P0 LDC.64 R8, c[0x0][0x388] ;  /* 0x0000e200ff088b82 */ /* 0x000e620000000a00 */
[----:B0-----:R-:W-:-:S05]  /*0270*/  @!P1 IMAD.WIDE.U32 R10, R4, 0x4, R10 ;  /* 0x00000004040a9825 */ /* 0x001fca00078e000a */
[----:B------:R-:W2:Y:S01]  /*0280*/  @!P1 LDG.E R22, desc[UR8][R10.64] ;  /* 0x000000080a169981 */ /* 0x000ea2000c1e1900 */
[----:B-1----:R-:W-:-:S05]  /*0290*/  @!P0 IMAD.WIDE.U32 R8, R17, 0x4, R8 ;  /* 0x0000000411088825 */ /* 0x002fca00078e0008 */
[----:B------:R-:W3:Y:S01]  /*02a0*/  @!P0 LDG.E R27, desc[UR8][R8.64] ;  /* 0x00000008081b8981 */ /* 0x000ee2000c1e1900 */
[----:B------:R-:W-:-:S05]  /*02b0*/  VIADD R19, R19, 0x1 ;  /* 0x0000000113137836 */ /* 0x000fca0000000000 */
[----:B------:R-:W-:Y:S02]  /*02c0*/  ISETP.NE.AND P0, PT, R19, RZ, PT ;  /* 0x000000ff1300720c */ /* 0x000fe40003f05270 */
[----:B------:R-:W-:Y:S02]  /*02d0*/  IADD3 R3, PT, PT, R3, 0x10, RZ ;  /* 0x0000001003037810 */ /* 0x000fe40007ffe0ff */
[----:B------:R-:W-:Y:S02]  /*02e0*/  IADD3 R7, PT, PT, R7, 0x10, RZ ;  /* 0x0000001007077810 */ /* 0x000fe40007ffe0ff */
[----:B------:R-:W-:Y:S02]  /*02f0*/  IADD3 R4, PT, PT, R4, 0x10, RZ ;  /* 0x0000001004047810 */ /* 0x000fe40007ffe0ff */
[----:B------:R-:W-:Y:S01]  /*0300*/  LEA R17, R0, R17, 0x4 ;  /* 0x0000001100117211 */ /* 0x000fe200078e20ff */
[----:B--2---:R-:W-:Y:S04]  /*0310*/  STS [R21], R22 ;  /* 0x0000001615007388 */ /* 0x004fe80000000800 */
[----:B---3--:R-:W-:Y:S01]  /*0320*/  STS [R16], R27 ;  /* 0x0000001b10007388 */ /* 0x008fe20000000800 */
[----:B------:R-:W-:Y:S06]  /*0330*/  BAR.SYNC.DEFER_BLOCKING 0x0 ;  /* 0x0000000000007b1d */ /* 0x000fec0000010000 */
[----:B------:R-:W-:Y:S04]  /*0340*/  LDS R26, [R20] ;  /* 0x00000000141a7984 */ /* 0x000fe80000000800 */
[----:B------:R-:W0:Y:S04]  /*0350*/  LDS.128 R12, [R18] ;  /* 0x00000000120c7984 */ /* 0x000e280000000c00 */
[----:B------:R-:W1:Y:S04]  /*0360*/  LDS R29, [R20+0x40] ;  /* 0x00004000141d7984 */ /* 0x000e680000000800 */
[----:B------:R-:W2:Y:S04]  /*0370*/  LDS R25, [R20+0x80] ;  /* 0x0000800014197984 */ /* 0x000ea80000000800 */
[----:B------:R-:W3:Y:S04]  /*0380*/  LDS R24, [R20+0xc0] ;  /* 0x0000c00014187984 */ /* 0x000ee80000000800 */
[----:B------:R-:W-:Y:S04]  /*0390*/  LDS.128 R8, [R18+0x10] ;  /* 0x0000100012087984 */ /* 0x000fe80000000c00 */
[----:B------:R-:W-:Y:S04]  /*03a0*/  LDS R22, [R20+0x140] ;  /* 0x0001400014167984 */ /* 0x000fe80000000800 */
[----:B------:R-:W-:Y:S01]  /*03b0*/  LDS R27, [R20+0x200] ;  /* 0x00020000141b7984 */ /* 0x000fe20000000800 */
[----:B0-----:R-:W-:-:S03]  /*03c0*/  FFMA R12, R12, R26, R23 ;  /* 0x0000001a0c0c7223 */ /* 0x001fc60000000017 */
[----:B------:R-:W0:Y:S01]  /*03d0*/  LDS R23, [R20+0x100] ;  /* 0x0001000014177984 */ /* 0x000e220000000800 */
[----:B-1----:R-:W-:-:S03]  /*03e0*/  FFMA R12, R29, R13, R12 ;  /* 0x0000000d1d0c7223 */ /* 0x002fc6000000000c */
[----:B------:R-:W-:Y:S01]  /*03f0*/  LDS R26, [R20+0x1c0] ;  /* 0x0001c000141a7984 */ /* 0x000fe20000000800 */
[----:B--2---:R-:W-:-:S03]  /*0400*/  FFMA R13, R25, R14, R12 ;  /* 0x0000000e190d7223 */ /* 0x004fc6000000000c */
[----:B------:R-:W1:Y:S01]  /*0410*/  LDS R25, [R20+0x180] ;  /* 0x0001800014197984 */ /* 0x000e620000000800 */
[----:B---3--:R-:W-:-:S03]  /*0420*/  FFMA R13, R24, R15, R13 ;  /* 0x0000000f180d7223 */ /* 0x008fc6000000000d */
[----:B------:R-:W-:Y:S01]  /*0430*/  LDS R24, [R20+0x240] ;  /* 0x0002400014187984 */ /* 0x000fe20000000800 */
[----:B0-----:R-:W-:-:S03]  /*0440*/  FFMA R23, R8, R23, R13 ;  /* 0x0000001708177223 */ /* 0x001fc6000000000d */
[----:B------:R-:W0:Y:S01]  /*0450*/  LDS.128 R12, [R18+0x20] ;  /* 0x00002000120c7984 */ /* 0x000e220000000c00 */
[----:B------:R-:W-:-:S03]  /*0460*/  FFMA R22, R22, R9, R23 ;  /* 0x0000000916167223 */ /* 0x000fc60000000017 */
[----:B------:R-:W2:Y:S01]  /*0470*/  LDS R23, [R20+0x280] ;  /* 0x0002800014177984 */ /* 0x000ea20000000800 */
[----:B-1----:R-:W-:-:S03]  /*0480*/  FFMA R25, R25, R10, R22 ;  /* 0x0000000a19197223 */ /* 0x002fc60000000016 */
[----:B------:R-:W1:Y:S01]  /*0490*/  LDS R22, [R20+0x2c0] ;  /* 0x0002c00014167984 */ /* 0x000e620000000800 */
[----:B------:R-:W-:-:S03]  /*04a0*/  FFMA R11, R26, R11, R25 ;  /* 0x0000000b1a0b7223 */ /* 0x000fc60000000019 */
[----:B------:R-:W-:Y:S01]  /*04b0*/  LDS R25, [R20+0x300] ;  /* 0x0003000014197984 */ /* 0x000fe20000000800 */
[----:B0-----:R-:W-:-:S03]  /*04c0*/  FFMA R27, R12, R27, R11 ;  /* 0x0000001b0c1b7223 */ /* 0x001fc6000000000b */
[----:B------:R-:W0:Y:S01]  /*04d0*/  LDS.128 R8, [R18+0x30] ;  /* 0x0000300012087984 */ /* 0x000e220000000c00 */
[----:B------:R-:W-:-:S03]  /*04e0*/  FFMA R24, R24, R13, R27 ;  /* 0x0000000d18187223 */ /* 0x000fc6000000001b */
[----:B------:R-:W3:Y:S04]  /*04f0*/  LDS R27, [R20+0x340] ;  /* 0x00034000141b7984 */ /* 0x000ee80000000800 */
[----:B------:R-:W4:Y:S04]  /*0500*/  LDS R13, [R20+0x380] ;  /* 0x00038000140d7984 */ /* 0x000f280000000800 */
[----:B------:R-:W5:Y:S01]  /*0510*/  LDS R12, [R20+0x3c0] ;  /* 0x0003c000140c7984 */ /* 0x000f620000000800 */
[----:B--2---:R-:W-:-:S04]  /*0520*/  FFMA R23, R23, R14, R24 ;  /* 0x0000000e17177223 */ /* 0x004fc80000000018 */
[----:B-1----:R-:W-:-:S04]  /*0530*/  FFMA R15, R22, R15, R23 ;  /* 0x0000000f160f7223 */ /* 0x002fc80000000017 */
[----:B0-----:R-:W-:-:S04]  /*0540*/  FFMA R8, R8, R25, R15 ;  /* 0x0000001908087223 */ /* 0x001fc8000000000f */
[----:B---3--:R-:W-:-:S04]  /*0550*/  FFMA R8, R27, R9, R8 ;  /* 0x000000091b087223 */ /* 0x008fc80000000008 */
[----:B----4-:R-:W-:-:S04]  /*0560*/  FFMA R13, R13, R10, R8 ;  /* 0x0000000a0d0d7223 */ /* 0x010fc80000000008 */
[----:B-----5:R-:W-:Y:S01]  /*0570*/  FFMA R23, R12, R11, R13 ;  /* 0x0000000b0c177223 */ /* 0x020fe2000000000d */
[----:B------:R-:W-:Y:S06]  /*0580*/  BAR.SYNC.DEFER_BLOCKING 0x0 ;  /* 0x0000000000007b1d */ /* 0x000fec0000010000 */
[----:B------:R-:W-:Y:S05]  /*0590*/  @P0 BRA `(.L_x_1) ;  /* 0xfffffffc00100947 */ /* 0x000fea000383ffff */
.L_x_0:
[----:B------:R-:W-:-:S04]  /*05a0*/  VIMNMX R3, PT, PT, R2, R5, !PT ;  /* 0x0000000502037248 */ /* 0x000fc80007fe0100 */
[----:B------:R-:W-:-:S13]  /*05b0*/  ISETP.GE.AND P0, PT, R3, R0, PT ;  /* 0x000000000300720c */ /* 0x000fda0003f06270 */
[----:B------:R-:W-:Y:S05]  /*05c0*/  @P0 EXIT ;  /* 0x000000000000094d */ /* 0x000fea0003800000 */
[----:B------:R-:W0:Y:S01]  /*05d0*/  LDC.64 R6, c[0x0][0x390] ;  /* 0x0000e400ff067b82 */ /* 0x000e220000000a00 */
[----:B------:R-:W-:-:S04]  /*05e0*/  IMAD R3, R2, R0, R5 ;  /* 0x0000000002037224 */ /* 0x000fc800078e0205 */
[----:B0-----:R-:W-:-:S05]  /*05f0*/  IMAD.WIDE R2, R3, 0x4, R6 ;  /* 0x0000000403027825 */ /* 0x001fca00078e0206 */
[----:B------:R-:W-:Y:S01]  /*0600*/  STG.E desc[UR8][R2.64], R23 ;  /* 0x0000001702007986 */ /* 0x000fe2000c101908 */
[----:B------:R-:W-:Y:S05]  /*0610*/  EXIT ;  /* 0x000000000000794d */ /* 0x000fea0003800000 */
.L_x_2:
[----:B------:R-:W-:-:S00]  /*0620*/  BRA `(.L_x_2) ;  /* 0xfffffffc00fc7947 */ /* 0x000fc0000383ffff */
[----:B------:R-:W-:-:S00]  /*0630*/  NOP ;  /* 0x0000000000007918 */ /* 0x000fc00000000000 */
        /* <DEDUP_REMOVED lines=12> */
.L_x_8:


//--------------------- .text._Z13matmul_threadPKfS0_Pfi --------------------------
	.section	.text._Z13matmul_threadPKfS0_Pfi,"ax",@progbits
	.align	128
        .global         _Z13matmul_threadPKfS0_Pfi
        .type           _Z13matmul_threadPKfS0_Pfi,@function
        .size           _Z13matmul_threadPKfS0_Pfi,(.L_x_9 - _Z13matmul_threadPKfS0_Pfi)
        .other          _Z13matmul_threadPKfS0_Pfi,@"STO_CUDA_ENTRY STV_DEFAULT"
_Z13matmul_threadPKfS0_Pfi:
.text._Z13matmul_threadPKfS0_Pfi:
[----:B------:R-:W-:Y:S01]  /*0000*/  LDC R1, c[0x0][0x37c] ;  /* 0x0000df00ff017b82 */ /* 0x000fe20000000800 */
[----:B------:R-:W0:Y:S07]  /*0010*/  S2R R0, SR_TID.Y ;  /* 0x0000000000007919 */ /* 0x000e2e0000002200 */
[----:B------:R-:W0:Y:S01]  /*0020*/  S2UR UR4, SR_CTAID.Y ;  /* 0x00000000000479c3 */ /* 0x000e220000002600 */
[----:B------:R-:W1:Y:S01]  /*0030*/  LDCU UR20, c[0x0][0x398] ;  /* 0x00007300ff1477ac */ /* 0x000e620008000800 */
[----:B------:R-:W2:Y:S06]  /*0040*/  S2R R3, SR_TID.X ;  /* 0x0000000000037919 */ /* 0x000eac0000002100 */
[----:B------:R-:W0:Y:S08]  /*0050*/  LDC R13, c[0x0][0x364] ;  /* 0x0000d900ff0d7b82 */ /* 0x000e300000000800 */
[----:B------:R-:W2:Y:S08]  /*0060*/  S2UR UR5, SR_CTAID.X ;  /* 0x00000000000579c3 */ /* 0x000eb00000002500 */
[----:B------:R-:W2:Y:S01]  /*0070*/  LDC R2, c[0x0][0x360] ;  /* 0x0000d800ff027b82 */ /* 0x000ea20000000800 */
[----:B0-----:R-:W-:-:S02]  /*0080*/  IMAD R13, R13, UR4, R0 ;  /* 0x000000040d0d7c24 */ /* 0x001fc4000f8e0200 */
[----:B--2---:R-:W-:-:S05]  /*0090*/  IMAD R0, R2, UR5, R3 ;  /* 0x0000000502007c24 */ /* 0x004fca000f8e0203 */
[----:B------:R-:W-:-:S04]  /*00a0*/  VIMNMX R2, PT, PT, R13, R0, !PT ;  /* 0x000000000d027248 */ /* 0x000fc80007fe0100 */
[----:B-1----:R-:W-:-:S13]  /*00b0*/  ISETP.GE.AND P0, PT, R2, UR20, PT ;  /* 0x0000001402007c0c */ /* 0x002fda000bf06270 */
[----:B------:R-:W-:Y:S05]  /*00c0*/  @P0 EXIT ;  /* 0x000000000000094d */ /* 0x000fea0003800000 */
[----:B------:R-:W-:Y:S01]  /*00d0*/  UISETP.GE.U32.AND UP0, UPT, UR20, 0x8, UPT ;  /* 0x000000081400788c */ /* 0x000fe2000bf06070 */
[----:B------:R-:W-:Y:S02]  /*00e0*/  HFMA2 R12, -RZ, RZ, 0, 0 ;  /* 0x00000000ff0c7431 */ /* 0x000fe400000001ff */
[----:B------:R-:W-:Y:S01]  /*00f0*/  IMAD R13, R13, UR20, RZ ;  /* 0x000000140d0d7c24 */ /* 0x000fe2000f8e02ff */
[----:B------:R-:W-:Y:S01]  /*0100*/  UMOV UR4, URZ ;  /* 0x000000ff00047c82 */ /* 0x000fe20008000000 */
[----:B------:R-:W0:Y:S04]  /*0110*/  LDCU.64 UR18, c[0x0][0x358] ;  /* 0x00006b00ff1277ac */ /* 0x000e280008000a00 */
[----:B------:R-:W-:Y:S05]  /*0120*/  BRA.U !UP0, `(.L_x_3) ;  /* 0x0000000508047547 */ /* 0x000fea000b800000 */
[----:B------:R-:W1:Y:S01]  /*0130*/  LDCU.128 UR24, c[0x0][0x380] ;  /* 0x00007000ff1877ac */ /* 0x000e620008000c00 */
[----:B------:R-:W-:Y:S02]  /*0140*/  MOV R12, RZ ;  /* 0x000000ff000c7202 */ /* 0x000fe40000000f00 */
[----:B------:R-:W-:Y:S01]  /*0150*/  MOV R14, R0 ;  /* 0x00000000000e7202 */ /* 0x000fe20000000f00 */
[----:B------:R-:W-:-:S04]  /*0160*/  ULOP3.LUT UR4, UR20, 0x7ffffff8, URZ, 0xc0, !UPT ;  /* 0x7ffffff814047892 */ /* 0x000fc8000f8ec0ff */
[----:B------:R-:W-:Y:S01]  /*0170*/  UIADD3 UR5, UPT, UPT, -UR4, URZ, URZ ;  /* 0x000000ff04057290 */ /* 0x000fe2000fffe1ff */
[----:B-1----:R-:W-:Y:S01]  /*0180*/  MOV R2, UR24 ;  /* 0x0000001800027c02 */ /* 0x002fe20008000f00 */
[----:B------:R-:W-:Y:S01]  /*0190*/  UIMAD.WIDE UR6, UR20, 0x8, UR26 ;  /* 0x00000008140678a5 */ /* 0x000fe2000f8e021a */
[----:B------:R-:W-:Y:S01]  /*01a0*/  MOV R3, UR25 ;  /* 0x0000001900037c02 */ /* 0x000fe20008000f00 */
[----:B------:R-:W-:Y:S02]  /*01b0*/  UIMAD.WIDE UR8, UR20, 0xc, UR26 ;  /* 0x0000000c140878a5 */ /* 0x000fe4000f8e021a */
[----:B------:R-:W-:Y:S01]  /*01c0*/  UIMAD.WIDE UR10, UR20, 0x10, UR26 ;  /* 0x00000010140a78a5 */ /* 0x000fe2000f8e021a */
[----:B------:R-:W-:Y:S01]  /*01d0*/  IMAD.WIDE.U32 R2, R13, 0x4, R2 ;  /* 0x000000040d027825 */ /* 0x000fe200078e0002 */
[----:B------:R-:W-:Y:S02]  /*01e0*/  UIMAD.WIDE UR12, UR20, 0x14, UR26 ;  /* 0x00000014140c78a5 */ /* 0x000fe4000f8e021a */
[----:B------:R-:W-:Y:S01]  /*01f0*/  UIMAD.WIDE UR14, UR20, 0x18, UR26 ;  /* 0x00000018140e78a5 */ /* 0x000fe2000f8e021a */
[----:B------:R-:W-:Y:S01]  /*0200*/  IADD3 R2, P0, PT, R2, 0x10, RZ ;  /* 0x0000001002027810 */ /* 0x000fe20007f1e0ff */
[----:B------:R-:W-:-:S03]  /*0210*/  UIMAD.WIDE UR16, UR20, 0x1c, UR26 ;  /* 0x0000001c141078a5 */ /* 0x000fc6000f8e021a */
[----:B------:R-:W-:-:S09]  /*0220*/  IADD3.X R3, PT, PT, RZ, R3, RZ, P0, !PT ;  /* 0x00000003ff037210 */ /* 0x000fd200007fe4ff */
.L_x_4:
[----:B------:R-:W-:Y:S01]  /*0230*/  UIMAD.WIDE UR22, UR20, 0x4, UR26 ;  /* 0x00000004141678a5 */ /* 0x000fe2000f8e021a */
[----:B------:R-:W-:Y:S02]  /*0240*/  IMAD.MOV.U32 R23, RZ, RZ, 0x4 ;  /* 0x00000004ff177424 */ /* 0x000fe400078e00ff */
[----:B------:R-:W-:Y:S01]  /*0250*/  HFMA2 R11, -RZ, RZ, 0, 2.384185791015625e-07 ;  /* 0x00000004ff0b7431 */ /* 0x000fe200000001ff */
[----:B------:R-:W-:Y:S01]  /*0260*/  MOV R25, 0x4 ;  /* 0x0000000400197802 */ /* 0x000fe20000000f00 */
[----:B0-----:R-:W2:Y:S01]  /*0270*/  LDG.E R21, desc[UR18][R2.64+-0x10] ;  /* 0xfffff01202157981 */ /* 0x001ea2000c1e1900 */
[C---:B------:R-:W-:Y:S01]  /*0280*/  IMAD.WIDE R22, R14.reuse, R23, UR26 ;  /* 0x0000001a0e167e25 */ /* 0x040fe2000f8e0217 */
[----:B------:R-:W-:Y:S02]  /*0290*/  MOV R8, UR22 ;  /* 0x0000001600087c02 */ /* 0x000fe40008000f00 */
[----:B------:R-:W-:Y:S01]  /*02a0*/  MOV R9, UR23 ;  /* 0x0000001700097c02 */ /* 0x000fe20008000f00 */
[----:B------:R-:W3:Y:S02]  /*02b0*/  LDG.E R19, desc[UR18][R2.64+-0xc] ;  /* 0xfffff41202137981 */ /* 0x000ee4000c1e1900 */
[----:B------:R-:W-:-:S02]  /*02c0*/  IMAD.WIDE R8, R14, 0x4, R8 ;  /* 0x000000040e087825 */ /* 0x000fc400078e0208 */
[----:B------:R-:W2:Y:S01]  /*02d0*/  LDG.E R22, desc[UR18][R22.64] ;  /* 0x0000001216167981 */ /* 0x000ea2000c1e1900 */
[----:B------:R-:W-:Y:S01]  /*02e0*/  MOV R5, 0x4 ;  /* 0x0000000400057802 */ /* 0x000fe20000000f00 */
[C---:B------:R-:W-:Y:S02]  /*02f0*/  IMAD.WIDE R24, R14.reuse, R25, UR6 ;  /* 0x000000060e187e25 */ /* 0x040fe4000f8e0219 */
[----:B------:R0:W3:Y:S02]  /*0300*/  LDG.E R20, desc[UR18][R8.64] ;  /* 0x0000001208147981 */ /* 0x0000e4000c1e1900 */
[----:B------:R-:W-:Y:S02]  /*0310*/  IMAD.WIDE R10, R14, R11, UR8 ;  /* 0x000000080e0a7e25 */ /* 0x000fe4000f8e020b */
[----:B------:R-:W4:Y:S04]  /*0320*/  LDG.E R18, desc[UR18][R24.64] ;  /* 0x0000001218127981 */ /* 0x000f28000c1e1900 */
[----:B------:R-:W4:Y:S01]  /*0330*/  LDG.E R17, desc[UR18][R2.64+-0x8] ;  /* 0xfffff81202117981 */ /* 0x000f22000c1e1900 */
[----:B0-----:R-:W-:-:S02]  /*0340*/  HFMA2 R9, -RZ, RZ, 0, 2.384185791015625e-07 ;  /* 0x00000004ff097431 */ /* 0x001fc400000001ff */
[----:B------:R-:W-:Y:S01]  /*0350*/  IMAD.MOV.U32 R7, RZ, RZ, 0x4 ;  /* 0x00000004ff077424 */ /* 0x000fe200078e00ff */
[----:B------:R0:W5:Y:S01]  /*0360*/  LDG.E R16, desc[UR18][R10.64] ;  /* 0x000000120a107981 */ /* 0x000162000c1e1900 */
[----:B------:R-:W-:-:S03]  /*0370*/  IMAD.WIDE R4, R14, R5, UR10 ;  /* 0x0000000a0e047e25 */ /* 0x000fc6000f8e0205 */
[----:B------:R-:W5:Y:S01]  /*0380*/  LDG.E R15, desc[UR18][R2.64+-0x4] ;  /* 0xfffffc12020f7981 */ /* 0x000f62000c1e1900 */
[C---:B------:R-:W-:Y:S01]  /*0390*/  IMAD.WIDE R6, R14.reuse, R7, UR12 ;  /* 0x0000000c0e067e25 */ /* 0x040fe2000f8e0207 */
[----:B------:R-:W-:Y:S02]  /*03a0*/  MOV R27, 0x4 ;  /* 0x00000004001b7802 */ /* 0x000fe40000000f00 */
[----:B------:R1:W5:Y:S01]  /*03b0*/  LDG.E R4, desc[UR18][R4.64] ;  /* 0x0000001204047981 */ /* 0x000362000c1e1900 */
[----:B------:R-:W-:-:S03]  /*03c0*/  IMAD.WIDE R8, R14, R9, UR14 ;  /* 0x0000000e0e087e25 */ /* 0x000fc6000f8e0209 */
[----:B------:R-:W5:Y:S01]  /*03d0*/  LDG.E R23, desc[UR18][R2.64] ;  /* 0x0000001202177981 */ /* 0x000f62000c1e1900 */
[----:B0-----:R-:W-:-:S03]  /*03e0*/  IMAD.WIDE R10, R14, R27, UR16 ;  /* 0x000000100e0a7e25 */ /* 0x001fc6000f8e021b */
[----:B------:R-:W5:Y:S04]  /*03f0*/  LDG.E R7, desc[UR18][R6.64] ;  /* 0x0000001206077981 */ /* 0x000f68000c1e1900 */
[----:B------:R-:W5:Y:S04]  /*0400*/  LDG.E R24, desc[UR18][R2.64+0x4] ;  /* 0x0000041202187981 */ /* 0x000f68000c1e1900 */
[----:B------:R-:W5:Y:S04]  /*0410*/  LDG.E R8, desc[UR18][R8.64] ;  /* 0x0000001208087981 */ /* 0x000f68000c1e1900 */
[----:B------:R-:W5:Y:S04]  /*0420*/  LDG.E R25, desc[UR18][R2.64+0x8] ;  /* 0x0000081202197981 */ /* 0x000f68000c1e1900 */
[----:B------:R-:W5:Y:S04]  /*0430*/  LDG.E R10, desc[UR18][R10.64] ;  /* 0x000000120a0a7981 */ /* 0x000f68000c1e1900 */
[----:B------:R0:W5:Y:S01]  /*0440*/  LDG.E R27, desc[UR18][R2.64+0xc] ;  /* 0x00000c12021b7981 */ /* 0x000162000c1e1900 */
[----:B------:R-:W-:-:S04]  /*0450*/  UIADD3 UR5, UPT, UPT, UR5, 0x8, URZ ;  /* 0x0000000805057890 */ /* 0x000fc8000fffe0ff */
[----:B------:R-:W-:Y:S01]  /*0460*/  UISETP.NE.AND UP0, UPT, UR5, URZ, UPT ;  /* 0x000000ff0500728c */ /* 0x000fe2000bf05270 */
[----:B-1----:R-:W-:Y:S02]  /*0470*/  MOV R5, UR20 ;  /* 0x0000001400057c02 */ /* 0x002fe40008000f00 */
[----:B0-----:R-:W-:Y:S02]  /*0480*/  IADD3 R2, P0, PT, R2, 0x20, RZ ;  /* 0x0000002002027810 */ /* 0x001fe40007f1e0ff */
[----:B------:R-:W-:Y:S02]  /*0490*/  LEA R14, R5, R14, 0x3 ;  /* 0x0000000e050e7211 */ /* 0x000fe400078e18ff */
[----:B------:R-:W-:Y:S01]  /*04a0*/  IADD3.X R3, PT, PT, RZ, R3, RZ, P0, !PT ;  /* 0x00000003ff037210 */ /* 0x000fe200007fe4ff */
[----:B--2---:R-:W-:-:S04]  /*04b0*/  FFMA R22, R21, R22, R12 ;  /* 0x0000001615167223 */ /* 0x004fc8000000000c */
[----:B---3--:R-:W-:-:S04]  /*04c0*/  FFMA R20, R19, R20, R22 ;  /* 0x0000001413147223 */ /* 0x008fc80000000016 */
[----:B----4-:R-:W-:-:S04]  /*04d0*/  FFMA R18, R17, R18, R20 ;  /* 0x0000001211127223 */ /* 0x010fc80000000014 */
[----:B-----5:R-:W-:-:S04]  /*04e0*/  FFMA R16, R15, R16, R18 ;  /* 0x000000100f107223 */ /* 0x020fc80000000012 */
[----:B------:R-:W-:-:S04]  /*04f0*/  FFMA R23, R23, R4, R16 ;  /* 0x0000000417177223 */ /* 0x000fc80000000010 */
[----:B------:R-:W-:-:S04]  /*0500*/  FFMA R24, R24, R7, R23 ;  /* 0x0000000718187223 */ /* 0x000fc80000000017 */
[----:B------:R-:W-:-:S04]  /*0510*/  FFMA R8, R25, R8, R24 ;  /* 0x0000000819087223 */ /* 0x000fc80000000018 */
[----:B------:R-:W-:Y:S01]  /*0520*/  FFMA R12, R27, R10, R8 ;  /* 0x0000000a1b0c7223 */ /* 0x000fe20000000008 */
[----:B------:R-:W-:Y:S06]  /*0530*/  BRA.U UP0, `(.L_x_4) ;  /* 0xfffffffd003c7547 */ /* 0x000fec000b83ffff */
.L_x_3:
[----:B------:R-:W-:-:S04]  /*0540*/  ULOP3.LUT UR6, UR20, 0x7, URZ, 0xc0, !UPT ;  /* 0x0000000714067892 */ /* 0x000fc8000f8ec0ff */
[----:B------:R-:W-:-:S09]  /*0550*/  UISETP.NE.AND UP0, UPT, UR6, URZ, UPT ;  /* 0x000000ff0600728c */ /* 0x000fd2000bf05270 */
[----:B------:R-:W-:Y:S05]  /*0560*/  BRA.U !UP0, `(.L_x_5) ;  /* 0x0000000508387547 */ /* 0x000fea000b800000 */
[----:B------:R-:W-:Y:S02]  /*0570*/  UISETP.GE.U32.AND UP0, UPT, UR6, 0x4, UPT ;  /* 0x000000040600788c */ /* 0x000fe4000bf06070 */
[----:B------:R-:W-:-:S04]  /*0580*/  ULOP3.LUT UR5, UR20, 0x3, URZ, 0xc0, !UPT ;  /* 0x0000000314057892 */ /* 0x000fc8000f8ec0ff */
[----:B------:R-:W-:-:S03]  /*0590*/  UISETP.NE.AND UP1, UPT, UR5, URZ, UPT ;  /* 0x000000ff0500728c */ /* 0x000fc6000bf25270 */
[----:B------:R-:W-:Y:S08]  /*05a0*/  BRA.U !UP0, `(.L_x_6) ;  /* 0x00000001087c7547 */ /* 0x000ff0000b800000 */
[----:B------:R-:W1:Y:S01]  /*05b0*/  LDC.64 R6, c[0x0][0x388] ;  /* 0x0000e200ff067b82 */ /* 0x000e620000000a00 */
[----:B------:R-:W2:Y:S01]  /*05c0*/  LDCU.64 UR6, c[0x0][0x380] ;  /* 0x00007000ff0677ac */ /* 0x000ea20008000a00 */
[----:B------:R-:W-:Y:S01]  /*05d0*/  IMAD.U32 R9, RZ, RZ, UR4 ;  /* 0x00000004ff097e24 */ /* 0x000fe2000f8e00ff */
[C---:B------:R-:W-:Y:S02]  /*05e0*/  IADD3 R3, PT, PT, R13.reuse, UR4, RZ ;  /* 0x000000040d037c10 */ /* 0x040fe4000fffe0ff */
[----:B------:R-:W-:Y:S01]  /*05f0*/  IADD3 R10, P0, PT, R13, UR4, RZ ;  /* 0x000000040d0a7c10 */ /* 0x000fe2000ff1e0ff */
[----:B------:R-:W-:Y:S01]  /*0600*/  IMAD R9, R9, UR20, R0 ;  /* 0x0000001409097c24 */ /* 0x000fe2000f8e0200 */
[----:B------:R-:W-:Y:S01]  /*0610*/  MOV R11, UR20 ;  /* 0x00000014000b7c02 */ /* 0x000fe20008000f00 */
[----:B------:R-:W3:Y:S01]  /*0620*/  LDC.64 R4, c[0x0][0x380] ;  /* 0x0000e000ff047b82 */ /* 0x000ee20000000a00 */
[----:B------:R-:W-:Y:S01]  /*0630*/  MOV R15, UR20 ;  /* 0x00000014000f7c02 */ /* 0x000fe20008000f00 */
[----:B-1----:R-:W-:Y:S01]  /*0640*/  IMAD.WIDE R6, R9, 0x4, R6 ;  /* 0x0000000409067825 */ /* 0x002fe200078e0206 */
[----:B------:R-:W-:-:S05]  /*0650*/  MOV R9, UR20 ;  /* 0x0000001400097c02 */ /* 0x000fca0008000f00 */
[----:B------:R-:W-:Y:S02]  /*0660*/  IMAD.WIDE R8, R9, 0x4, R6 ;  /* 0x0000000409087825 */ /* 0x000fe400078e0206 */
[----:B0-----:R-:W4:Y:S02]  /*0670*/  LDG.E R6, desc[UR18][R6.64] ;  /* 0x0000001206067981 */ /* 0x001f24000c1e1900 */
[----:B---3--:R-:W-:Y:S01]  /*0680*/  IMAD.WIDE.U32 R4, R3, 0x4, R4 ;  /* 0x0000000403047825 */ /* 0x008fe200078e0004 */
[----:B------:R-:W-:Y:S01]  /*0690*/  IADD3.X R3, PT, PT, RZ, RZ, RZ, P0, !PT ;  /* 0x000000ffff037210 */ /* 0x000fe200007fe4ff */
[----:B------:R-:W3:Y:S01]  /*06a0*/  LDG.E R17, desc[UR18][R8.64] ;  /* 0x0000001208117981 */ /* 0x000ee2000c1e1900 */
[----:B--2---:R-:W-:-:S03]  /*06b0*/  LEA R2, P0, R10, UR6, 0x2 ;  /* 0x000000060a027c11 */ /* 0x004fc6000f8010ff */
[----:B------:R-:W4:Y:S01]  /*06c0*/  LDG.E R5, desc[UR18][R4.64] ;  /* 0x0000001204057981 */ /* 0x000f22000c1e1900 */
[----:B------:R-:W-:Y:S01]  /*06d0*/  LEA.HI.X R3, R10, UR7, R3, 0x2, P0 ;  /* 0x000000070a037c11 */ /* 0x000fe200080f1403 */
[----:B------:R-:W-:-:S04]  /*06e0*/  IMAD.WIDE R10, R11, 0x4, R8 ;  /* 0x000000040b0a7825 */ /* 0x000fc800078e0208 */
[----:B------:R-:W3:Y:S01]  /*06f0*/  LDG.E R16, desc[UR18][R2.64+0x4] ;  /* 0x0000041202107981 */ /* 0x000ee2000c1e1900 */
[----:B------:R-:W-:-:S03]  /*0700*/  IMAD.WIDE R14, R15, 0x4, R10 ;  /* 0x000000040f0e7825 */ /* 0x000fc600078e020a */
[----:B------:R-:W2:Y:S04]  /*0710*/  LDG.E R19, desc[UR18][R10.64] ;  /* 0x000000120a137981 */ /* 0x000ea8000c1e1900 */
[----:B------:R-:W2:Y:S04]  /*0720*/  LDG.E R18, desc[UR18][R2.64+0x8] ;  /* 0x0000081202127981 */ /* 0x000ea8000c1e1900 */
[----:B------:R-:W5:Y:S04]  /*0730*/  LDG.E R20, desc[UR18][R2.64+0xc] ;  /* 0x00000c1202147981 */ /* 0x000f68000c1e1900 */
[----:B------:R-:W5:Y:S01]  /*0740*/  LDG.E R14, desc[UR18][R14.64] ;  /* 0x000000120e0e7981 */ /* 0x000f62000c1e1900 */
[----:B------:R-:W-:Y:S01]  /*0750*/  UIADD3 UR4, UPT, UPT, UR4, 0x4, URZ ;  /* 0x0000000404047890 */ /* 0x000fe2000fffe0ff */
[----:B----4-:R-:W-:-:S04]  /*0760*/  FFMA R5, R5, R6, R12 ;  /* 0x0000000605057223 */ /* 0x010fc8000000000c */
[----:B---3--:R-:W-:-:S04]  /*0770*/  FFMA R5, R16, R17, R5 ;  /* 0x0000001110057223 */ /* 0x008fc80000000005 */
[----:B--2---:R-:W-:-:S04]  /*0780*/  FFMA R5, R18, R19, R5 ;  /* 0x0000001312057223 */ /* 0x004fc80000000005 */
[----:B-----5:R-:W-:-:S07]  /*0790*/  FFMA R12, R20, R14, R5 ;  /* 0x0000000e140c7223 */ /* 0x020fce0000000005 */
.L_x_6:
[----:B------:R-:W-:Y:S05]  /*07a0*/  BRA.U !UP1, `(.L_x_5) ;  /* 0x0000000109a87547 */ /* 0x000fea000b800000 */
[----:B------:R-:W-:Y:S01]  /*07b0*/  UISETP.NE.AND UP0, UPT, UR5, 0x1, UPT ;  /* 0x000000010500788c */ /* 0x000fe2000bf05270 */
[----:B------:R-:W-:Y:S01]  /*07c0*/  MOV R7, UR4 ;  /* 0x0000000400077c02 */ /* 0x000fe20008000f00 */
[----:B------:R-:W-:Y:S02]  /*07d0*/  ULOP3.LUT UR5, UR20, 0x1, URZ, 0xc0, !UPT ;  /* 0x0000000114057892 */ /* 0x000fe4000f8ec0ff */
[----:B------:R-:W-:Y:S02]  /*07e0*/  MOV R15, UR20 ;  /* 0x00000014000f7c02 */ /* 0x000fe40008000f00 */
[----:B------:R-:W-:Y:S01]  /*07f0*/  UISETP.NE.U32.AND UP1, UPT, UR5, 0x1, UPT ;  /* 0x000000010500788c */ /* 0x000fe2000bf25070 */
[----:B------:R-:W-:-:S04]  /*0800*/  PLOP3.LUT P1, PT, PT, PT, UP0, 0x80, 0x8 ;  /* 0x000000000008781c */ /* 0x000fc80003f2f008 */
[----:B------:R-:W1:Y:S01]  /*0810*/  @UP0 LDCU.128 UR8, c[0x0][0x380] ;  /* 0x00007000ff0807ac */ /* 0x000e620008000c00 */
[----:B------:R-:W-:Y:S01]  /*0820*/  PLOP3.LUT P0, PT, PT, PT, UP1, 0x80, 0x8 ;  /* 0x000000000008781c */ /* 0x000fe20003f0f018 */
[----:B------:R-:W2:Y:S04]  /*0830*/  @UP0 LDCU.64 UR6, c[0x0][0x380] ;  /* 0x00007000ff0607ac */ /* 0x000ea80008000a00 */
[----:B------:R-:W3:Y:S03]  /*0840*/  @!UP1 LDCU.128 UR12, c[0x0][0x380] ;  /* 0x00007000ff0c97ac */ /* 0x000ee60008000c00 */
[C---:B------:R-:W-:Y:S02]  /*0850*/  @P1 IADD3 R3, PT, PT, R13.reuse, UR4, RZ ;  /* 0x000000040d031c10 */ /* 0x040fe4000fffe0ff */
[----:B------:R-:W-:Y:S01]  /*0860*/  @P1 IADD3 R6, P2, PT, R13, UR4, RZ ;  /* 0x000000040d061c10 */ /* 0x000fe2000ff5e0ff */
[----:B------:R-:W-:Y:S01]  /*0870*/  @UP0 UIADD3 UR4, UPT, UPT, UR4, 0x2, URZ ;  /* 0x0000000204040890 */ /* 0x000fe2000fffe0ff */
[----:B-1----:R-:W-:Y:S01]  /*0880*/  MOV R11, UR9 ;  /* 0x00000009000b7c02 */ /* 0x002fe20008000f00 */
[----:B------:R-:W-:Y:S01]  /*0890*/  IMAD.U32 R10, RZ, RZ, UR8 ;  /* 0x00000008ff0a7e24 */ /* 0x000fe2000f8e00ff */
[----:B------:R-:W-:-:S02]  /*08a0*/  MOV R4, UR10 ;  /* 0x0000000a00047c02 */ /* 0x000fc40008000f00 */
[----:B------:R-:W-:Y:S01]  /*08b0*/  MOV R5, UR11 ;  /* 0x0000000b00057c02 */ /* 0x000fe20008000f00 */
[----:B------:R-:W-:-:S04]  /*08c0*/  @P1 IMAD.WIDE.U32 R10, R3, 0x4, R10 ;  /* 0x00000004030a1825 */ /* 0x000fc800078e000a */
[----:B------:R-:W-:Y:S01]  /*08d0*/  @P1 IMAD R3, R7, UR20, R0 ;  /* 0x0000001407031c24 */ /* 0x000fe2000f8e0200 */
[----:B------:R-:W-:Y:S01]  /*08e0*/  @P1 IADD3.X R7, PT, PT, RZ, RZ, RZ, P2, !PT ;  /* 0x000000ffff071210 */ /* 0x000fe200017fe4ff */
[----:B------:R-:W-:Y:S01]  /*08f0*/  IMAD.U32 R19, RZ, RZ, UR4 ;  /* 0x00000004ff137e24 */ /* 0x000fe2000f8e00ff */
[C---:B--2---:R-:W-:Y:S01]  /*0900*/  @P1 LEA R2, P2, R6.reuse, UR6, 0x2 ;  /* 0x0000000606021c11 */ /* 0x044fe2000f8410ff */
[----:B------:R-:W-:Y:S01]  /*0910*/  @P1 IMAD.WIDE R4, R3, 0x4, R4 ;  /* 0x0000000403041825 */ /* 0x000fe200078e0204 */
[----:B------:R-:W-:Y:S01]  /*0920*/  @!P0 IADD3 R17, PT, PT, R13, UR4, RZ ;  /* 0x000000040d118c10 */ /* 0x000fe2000fffe0ff */
[----:B0-----:R-:W2:Y:S01]  /*0930*/  @P1 LDG.E R11, desc[UR18][R10.64] ;  /* 0x000000120a0b1981 */ /* 0x001ea2000c1e1900 */
[----:B------:R-:W-:Y:S01]  /*0940*/  @P1 LEA.HI.X R3, R6, UR7, R7, 0x2, P2 ;  /* 0x0000000706031c11 */ /* 0x000fe200090f1407 */
[----:B------:R-:W-:Y:S01]  /*0950*/  @!P0 IMAD R19, R19, UR20, R0 ;  /* 0x0000001413138c24 */ /* 0x000fe2000f8e0200 */
[----:B---3--:R-:W-:Y:S01]  /*0960*/  MOV R6, UR12 ;  /* 0x0000000c00067c02 */ /* 0x008fe20008000f00 */
[----:B------:R-:W-:Y:S01]  /*0970*/  @P1 IMAD.WIDE R14, R15, 0x4, R4 ;  /* 0x000000040f0e1825 */ /* 0x000fe200078e0204 */
[----:B------:R-:W-:Y:S01]  /*0980*/  MOV R7, UR13 ;  /* 0x0000000d00077c02 */ /* 0x000fe20008000f00 */
[----:B------:R-:W2:Y:S01]  /*0990*/  @P1 LDG.E R4, desc[UR18][R4.64] ;  /* 0x0000001204041981 */ /* 0x000ea2000c1e1900 */
[----:B------:R-:W-:-:S02]  /*09a0*/  MOV R8, UR14 ;  /* 0x0000000e00087c02 */ /* 0x000fc40008000f00 */
[----:B------:R-:W-:Y:S01]  /*09b0*/  MOV R9, UR15 ;  /* 0x0000000f00097c02 */ /* 0x000fe20008000f00 */
[----:B------:R-:W-:Y:S01]  /*09c0*/  @!P0 IMAD.WIDE.U32 R6, R17, 0x4, R6 ;  /* 0x0000000411068825 */ /* 0x000fe200078e0006 */
[----:B------:R-:W3:Y:S03]  /*09d0*/  @P1 LDG.E R14, desc[UR18][R14.64] ;  /* 0x000000120e0e1981 */ /* 0x000ee6000c1e1900 */
[----:B------:R-:W-:Y:S01]  /*09e0*/  @!P0 IMAD.WIDE R8, R19, 0x4, R8 ;  /* 0x0000000413088825 */ /* 0x000fe200078e0208 */
[----:B------:R-:W3:Y:S04]  /*09f0*/  @P1 LDG.E R2, desc[UR18][R2.64+0x4] ;  /* 0x0000041202021981 */ /* 0x000ee8000c1e1900 */
[----:B------:R-:W4:Y:S04]  /*0a00*/  @!P0 LDG.E R7, desc[UR18][R6.64] ;  /* 0x0000001206078981 */ /* 0x000f28000c1e1900 */
[----:B------:R-:W4:Y:S01]  /*0a10*/  @!P0 LDG.E R8, desc[UR18][R8.64] ;  /* 0x0000001208088981 */ /* 0x000f22000c1e1900 */
[----:B--2---:R-:W-:-:S04]  /*0a20*/  @P1 FFMA R11, R11, R4, R12 ;  /* 0x000000040b0b1223 */ /* 0x004fc8000000000c */
[----:B---3--:R-:W-:-:S04]  /*0a30*/  @P1 FFMA R12, R2, R14, R11 ;  /* 0x0000000e020c1223 */ /* 0x008fc8000000000b */
[----:B----4-:R-:W-:-:S07]  /*0a40*/  @!P0 FFMA R12, R7, R8, R12 ;  /* 0x00000008070c8223 */ /* 0x010fce000000000c */
.L_x_5:
[----:B------:R-:W1:Y:S01]  /*0a50*/  LDC.64 R2, c[0x0][0x390] ;  /* 0x0000e400ff027b82 */ /* 0x000e620000000a00 */
[----:B------:R-:W-:-:S05]  /*0a60*/  IADD3 R13, PT, PT, R0, R13, RZ ;  /* 0x0000000d000d7210 */ /* 0x000fca0007ffe0ff */
[----:B-1----:R-:W-:-:S05]  /*0a70*/  IMAD.WIDE R2, R13, 0x4, R2 ;  /* 0x000000040d027825 */ /* 0x002fca00078e0202 */
[----:B0-----:R-:W-:Y:S01]  /*0a80*/  STG.E desc[UR18][R2.64], R12 ;  /* 0x0000000c02007986 */ /* 0x001fe2000c101912 */
[----:B------:R-:W-:Y:S05]  /*0a90*/  EXIT ;  /* 0x000000000000794d */ /* 0x000fea0003800000 */
.L_x_7:
        /* <DEDUP_REMOVED lines=14> */
.L_x_9:


//--------------------- .nv.shared._Z13matmul_sharedPKfS0_Pfi --------------------------
	.section	.nv.shared._Z13matmul_sharedPKfS0_Pfi,"aw",@nobits
	.sectionflags	@""
	.align	4
.nv.shared._Z13matmul_sharedPKfS0_Pfi:
	.zero		3072


//--------------------- .nv.shared.reserved.0     --------------------------
	.section	.nv.shared.reserved.0,"aw",@nobits
	.weak		__nv_reservedSMEM_offset_0_alias
	.size		__nv_reservedSMEM_offset_0_alias, 0, 64
	.other		__nv_reservedSMEM_offset_0_alias,@"STO_CUDA_RESERVED_SHARED STV_DEFAULT"
__nv_reservedSMEM_offset_0_alias:
	.zero		0
	.zero		64


//--------------------- .nv.constant0._Z13matmul_sharedPKfS0_Pfi --------------------------
	.section	.nv.constant0._Z13matmul_sharedPKfS0_Pfi,"a",@progbits
	.sectionflags	@""
	.align	4
.nv.constant0._Z13matmul_sharedPKfS0_Pfi:
	.zero		924


//--------------------- .nv.constant0._Z13matmul_threadPKfS0_Pfi --------------------------
	.section	.nv.constant0._Z13matmul_threadPKfS0_Pfi,"a",@progbits
	.sectionflags	@""
	.align	4
.nv.constant0._Z13matmul_threadPKfS0_Pfi:
	.zero		924


//--------------------- SYMBOLS --------------------------

	.type		.nv.reservedSmem.offset0,@object
	.size		.nv.reservedSmem.offset0,0x4
	.type		.nv.reservedSmem.cap,@object
	.size		.nv.reservedSmem.cap,0x4
